//
// Generated by NVIDIA NVVM Compiler
//
// Compiler Build ID: CL-36424714
// Cuda compilation tools, release 13.0, V13.0.88
// Based on NVVM 20.0.0
//

.version 9.0
.target sm_100
.address_size 64

	// .globl	_Z10hello_cudav
.extern .func  (.param .b32 func_retval0) vprintf
(
	.param .b64 vprintf_param_0,
	.param .b64 vprintf_param_1
)
;
.global .align 1 .b8 $str[20] = {72, 101, 108, 108, 111, 32, 67, 85, 68, 65, 32, 119, 111, 114, 108, 100, 33, 32, 10};

.visible .entry _Z10hello_cudav()
{
	.reg .b32 	%r<3>;
	.reg .b64 	%rd<3>;

	mov.u64 	%rd1, $str;
	cvta.global.u64 	%rd2, %rd1;
	{ // callseq 0, 0
	.param .b64 param0;
	st.param.b64 	[param0], %rd2;
	.param .b64 param1;
	st.param.b64 	[param1], 0;
	.param .b32 retval0;
	call.uni (retval0), 
	vprintf, 
	(
	param0, 
	param1
	);
	ld.param.b32 	%r1, [retval0];
	} // callseq 0
	ret;

}


// ===== COMPILED SASS (sm_100) =====

	.target	sm_100

	.elftype	@"ET_EXEC"


//--------------------- .note.nv.tkinfo           --------------------------
	.section	.note.nv.tkinfo,"",@"SHT_NOTE"
	.sectionflags	@"SHF_NOTE_NV_TKINFO"
	.tkinfo
        /*0018*/ 	.word	0x00000002
        /*0030*/ 	.string	""
        /*0030*/ 	.string	"ptxas"
        /*0030*/ 	.string	"Cuda compilation tools, release 13.0, V13.0.88"
        /*0030*/ 	.string	"Build cuda_13.0.r13.0/compiler.36424714_0"
        /*0030*/ 	.string	"-arch sm_100 -m 64 "



//--------------------- .note.nv.cuinfo           --------------------------
	.section	.note.nv.cuinfo,"",@"SHT_NOTE"
	.sectionflags	@"SHF_NOTE_NV_CUINFO"
        /*0018*/ 	.short	0x0002
        /*001a*/ 	.short	0x0064
        /*001c*/ 	.short	0x0082
	.zero		2


//--------------------- .nv.info                  --------------------------
	.section	.nv.info,"",@"SHT_CUDA_INFO"
	.align	4


	//----- nvinfo : EIATTR_REGCOUNT
	.align		4
        /*0000*/ 	.byte	0x04, 0x2f
        /*0002*/ 	.short	(.L_2 - .L_1)
	.align		4
.L_1:
        /*0004*/ 	.word	index@(_Z10hello_cudav)
        /*0008*/ 	.word	0x00000018


	//----- nvinfo : EIATTR_FRAME_SIZE
	.align		4
.L_2:
        /*000c*/ 	.byte	0x04, 0x11
        /*000e*/ 	.short	(.L_4 - .L_3)
	.align		4
.L_3:
        /*0010*/ 	.word	index@(_Z10hello_cudav)
        /*0014*/ 	.word	0x00000000


	//----- nvinfo : EIATTR_MIN_STACK_SIZE
	.align		4
.L_4:
        /*0018*/ 	.byte	0x04, 0x12
        /*001a*/ 	.short	(.L_6 - .L_5)
	.align		4
.L_5:
        /*001c*/ 	.word	index@(_Z10hello_cudav)
        /*0020*/ 	.word	0x00000000
.L_6:


//--------------------- .nv.compat                --------------------------
	.section	.nv.compat,"",@"SHT_CUDA_COMPAT_INFO"
	.align	4
        /*0000*/ 	.byte	0x02, 0x09, 0x00, 0x00, 0x02, 0x02, 0x01, 0x00, 0x02, 0x05, 0x05, 0x00, 0x03, 0x07, 0x01, 0x01
        /*0010*/ 	.byte	0x02, 0x03, 0x00, 0x00, 0x02, 0x06, 0x01, 0x00, 0x04, 0x0b, 0x08, 0x00, 0x09, 0x00, 0x00, 0x00
        /*0020*/ 	.byte	0x00, 0x00, 0x00, 0x00


//--------------------- .nv.info._Z10hello_cudav  --------------------------
	.section	.nv.info._Z10hello_cudav,"",@"SHT_CUDA_INFO"
	.sectionflags	@""
	.align	4


	//----- nvinfo : EIATTR_CUDA_API_VERSION
	.align		4
        /*0000*/ 	.byte	0x04, 0x37
        /*0002*/ 	.short	(.L_8 - .L_7)
.L_7:
        /*0004*/ 	.word	0x00000082


	//----- nvinfo : EIATTR_SPARSE_MMA_MASK
	.align		4
.L_8:
        /*0008*/ 	.byte	0x03, 0x50
        /*000a*/ 	.short	0x0000


	//----- nvinfo : EIATTR_MAXREG_COUNT
	.align		4
        /*000c*/ 	.byte	0x03, 0x1b
        /*000e*/ 	.short	0x00ff


	//----- nvinfo : EIATTR_EXTERNS
	.align		4
        /*0010*/ 	.byte	0x04, 0x0f
        /*0012*/ 	.short	(.L_10 - .L_9)


	//   ....[0]....
	.align		4
.L_9:
        /*0014*/ 	.word	index@(vprintf)


	//----- nvinfo : EIATTR_MERCURY_ISA_VERSION
	.align		4
.L_10:
        /*0018*/ 	.byte	0x03, 0x5f
        /*001a*/ 	.short	0x0101


	//----- nvinfo : EIATTR_VRC_CTA_INIT_COUNT
	.align		4
        /*001c*/ 	.byte	0x02, 0x4a
	.zero		1
	.zero		1


	//----- nvinfo : EIATTR_SYSCALL_OFFSETS
	.align		4
        /*0020*/ 	.byte	0x04, 0x46
        /*0022*/ 	.short	(.L_12 - .L_11)


	//   ....[0]....
.L_11:
        /*0024*/ 	.word	0x00000080


	//----- nvinfo : EIATTR_EXIT_INSTR_OFFSETS
	.align		4
.L_12:
        /*0028*/ 	.byte	0x04, 0x1c
        /*002a*/ 	.short	(.L_14 - .L_13)


	//   ....[0]....
.L_13:
        /*002c*/ 	.word	0x00000090


	//----- nvinfo : EIATTR_SW_WAR
	.align		4
.L_14:
        /*0030*/ 	.byte	0x04, 0x36
        /*0032*/ 	.short	(.L_16 - .L_15)
.L_15:
        /*0034*/ 	.word	0x00000008
.L_16:


//--------------------- .nv.callgraph             --------------------------
	.section	.nv.callgraph,"",@"SHT_CUDA_CALLGRAPH"
	.align	4
	.sectionentsize	8
	.align		4
        /*0000*/ 	.word	0x00000000
	.align		4
        /*0004*/ 	.word	0xffffffff
	.align		4
        /*0008*/ 	.word	index@(_Z10hello_cudav)
	.align		4
        /*000c*/ 	.word	index@(vprintf)
	.align		4
        /*0010*/ 	.word	0x00000000
	.align		4
        /*0014*/ 	.word	0xfffffffe
	.align		4
        /*0018*/ 	.word	0x00000000
	.align		4
        /*001c*/ 	.word	0xfffffffd
	.align		4
        /*0020*/ 	.word	0x00000000
	.align		4
        /*0024*/ 	.word	0xfffffffc


//--------------------- .nv.constant4             --------------------------
	.section	.nv.constant4,"a",@progbits
	.align	8
	.align		8
.nv.constant4:
        /*0000*/ 	.dword	vprintf
	.align		8
        /*0008*/ 	.dword	$str


//--------------------- .text._Z10hello_cudav     --------------------------
	.section	.text._Z10hello_cudav,"ax",@progbits
	.align	128
        .global         _Z10hello_cudav
        .type           _Z10hello_cudav,@function
        .size           _Z10hello_cudav,(.L_x_2 - _Z10hello_cudav)
        .other          _Z10hello_cudav,@"STO_CUDA_ENTRY STV_DEFAULT"
_Z10hello_cudav:
.text._Z10hello_cudav:
[----:B------:R-:W0:Y:S01]  /*0000*/  LDC R1, c[0x0][0x37c] ;  /* 0x0000df00ff017b82 */ /* 0x000e220000000800 */
[----:B------:R-:W-:Y:S01]  /*0010*/  MOV R0, 0x0 ;  /* 0x0000000000007802 */ /* 0x000fe20000000f00 */
[----:B------:R-:W1:Y:S01]  /*0020*/  LDCU.64 UR4, c[0x4][0x8] ;  /* 0x01000100ff0477ac */ /* 0x000e620008000a00 */
[----:B------:R-:W-:-:S05]  /*0030*/  CS2R R6, SRZ ;  /* 0x0000000000067805 */ /* 0x000fca000001ff00 */
[----:B------:R2:W3:Y:S01]  /*0040*/  LDC.64 R2, c[0x4][R0] ;  /* 0x0100000000027b82 */ /* 0x0004e20000000a00 */
[----:B-1----:R-:W-:Y:S02]  /*0050*/  IMAD.U32 R4, RZ, RZ, UR4 ;  /* 0x00000004ff047e24 */ /* 0x002fe4000f8e00ff */
[----:B--2---:R-:W-:-:S07]  /*0060*/  IMAD.U32 R5, RZ, RZ, UR5 ;  /* 0x00000005ff057e24 */ /* 0x004fce000f8e00ff */
[----:B------:R-:W-:-:S07]  /*0070*/  LEPC R20, `(.L_x_0) ;  /* 0x000000001014794e */ /* 0x000fce0000000000 */
[----:B0--3--:R-:W-:Y:S05]  /*0080*/  CALL.ABS.NOINC R2 ;  /* 0x0000000002007343 */ /* 0x009fea0003c00000 */
.L_x_0:
[----:B------:R-:W-:Y:S05]  /*0090*/  EXIT ;  /* 0x000000000000794d */ /* 0x000fea0003800000 */
.L_x_1:
[----:B------:R-:W-:-:S00]  /*00a0*/  BRA `(.L_x_1) ;  /* 0xfffffffc00fc7947 */ /* 0x000fc0000383ffff */
[----:B------:R-:W-:-:S00]  /*00b0*/  NOP ;  /* 0x0000000000007918 */ /* 0x000fc00000000000 */
        /* <DEDUP_REMOVED lines=12> */
.L_x_2:


//--------------------- .nv.global.init           --------------------------
	.section	.nv.global.init,"aw",@progbits
.nv.global.init:
	.type		$str,@object
	.size		$str,(.L_0 - $str)
$str:
        /*0000*/ 	.byte	0x48, 0x65, 0x6c, 0x6c, 0x6f, 0x20, 0x43, 0x55, 0x44, 0x41, 0x20, 0x77, 0x6f, 0x72, 0x6c, 0x64
        /*0010*/ 	.byte	0x21, 0x20, 0x0a, 0x00
.L_0:


//--------------------- .nv.shared.reserved.0     --------------------------
	.section	.nv.shared.reserved.0,"aw",@nobits
	.weak		__nv_reservedSMEM_offset_0_alias
	.size		__nv_reservedSMEM_offset_0_alias, 0, 64
	.other		__nv_reservedSMEM_offset_0_alias,@"STO_CUDA_RESERVED_SHARED STV_DEFAULT"
__nv_reservedSMEM_offset_0_alias:
	.zero		0
	.zero		64


//--------------------- .nv.constant0._Z10hello_cudav --------------------------
	.section	.nv.constant0._Z10hello_cudav,"a",@progbits
	.sectionflags	@""
	.align	4
.nv.constant0._Z10hello_cudav:
	.zero		896


//--------------------- SYMBOLS --------------------------

	.type		.nv.reservedSmem.offset0,@object
	.size		.nv.reservedSmem.offset0,0x4
	.type		vprintf,@function
